//
// Generated by NVIDIA NVVM Compiler
//
// Compiler Build ID: CL-36424714
// Cuda compilation tools, release 13.0, V13.0.88
// Based on NVVM 20.0.0
//

.version 9.0
.target sm_100
.address_size 64

	// .globl	_Z13addVectorsGPUPfS_S_i

.visible .entry _Z13addVectorsGPUPfS_S_i(
	.param .u64 .ptr .align 1 _Z13addVectorsGPUPfS_S_i_param_0,
	.param .u64 .ptr .align 1 _Z13addVectorsGPUPfS_S_i_param_1,
	.param .u64 .ptr .align 1 _Z13addVectorsGPUPfS_S_i_param_2,
	.param .u32 _Z13addVectorsGPUPfS_S_i_param_3
)
{
	.reg .pred 	%p<3>;
	.reg .b32 	%r<12>;
	.reg .b32 	%f<7>;
	.reg .b64 	%rd<15>;

	ld.param.u64 	%rd4, [_Z13addVectorsGPUPfS_S_i_param_0];
	ld.param.u64 	%rd5, [_Z13addVectorsGPUPfS_S_i_param_1];
	ld.param.u64 	%rd6, [_Z13addVectorsGPUPfS_S_i_param_2];
	ld.param.u32 	%r7, [_Z13addVectorsGPUPfS_S_i_param_3];
	cvta.to.global.u64 	%rd1, %rd6;
	cvta.to.global.u64 	%rd2, %rd5;
	cvta.to.global.u64 	%rd3, %rd4;
	mov.u32 	%r1, %tid.x;
	setp.lt.s32 	%p1, %r7, 1025;
	@%p1 bra 	$L__BB0_3;
	mov.b32 	%r11, 0;
	mov.u32 	%r2, %ntid.x;
	mov.u32 	%r10, %r1;
$L__BB0_2:
	mul.wide.u32 	%rd11, %r10, 4;
	add.s64 	%rd12, %rd3, %rd11;
	ld.global.f32 	%f4, [%rd12];
	add.s64 	%rd13, %rd2, %rd11;
	ld.global.f32 	%f5, [%rd13];
	add.f32 	%f6, %f4, %f5;
	add.s64 	%rd14, %rd1, %rd11;
	st.global.f32 	[%rd14], %f6;
	add.s32 	%r5, %r11, 1;
	mad.lo.s32 	%r9, %r2, %r11, %r2;
	add.s32 	%r10, %r9, %r1;
	setp.lt.u32 	%p2, %r10, %r7;
	mov.u32 	%r11, %r5;
	@%p2 bra 	$L__BB0_2;
	bra.uni 	$L__BB0_4;
$L__BB0_3:
	mul.wide.u32 	%rd7, %r1, 4;
	add.s64 	%rd8, %rd3, %rd7;
	ld.global.f32 	%f1, [%rd8];
	add.s64 	%rd9, %rd2, %rd7;
	ld.global.f32 	%f2, [%rd9];
	add.f32 	%f3, %f1, %f2;
	add.s64 	%rd10, %rd1, %rd7;
	st.global.f32 	[%rd10], %f3;
$L__BB0_4:
	ret;

}


// ===== COMPILED SASS (sm_100) =====

	.target	sm_100

	.elftype	@"ET_EXEC"


//--------------------- .note.nv.tkinfo           --------------------------
	.section	.note.nv.tkinfo,"",@"SHT_NOTE"
	.sectionflags	@"SHF_NOTE_NV_TKINFO"
	.tkinfo
        /*0018*/ 	.word	0x00000002
        /*0030*/ 	.string	""
        /*0030*/ 	.string	"ptxas"
        /*0030*/ 	.string	"Cuda compilation tools, release 13.0, V13.0.88"
        /*0030*/ 	.string	"Build cuda_13.0.r13.0/compiler.36424714_0"
        /*0030*/ 	.string	"-arch sm_100 -m 64 "



//--------------------- .note.nv.cuinfo           --------------------------
	.section	.note.nv.cuinfo,"",@"SHT_NOTE"
	.sectionflags	@"SHF_NOTE_NV_CUINFO"
        /*0018*/ 	.short	0x0002
        /*001a*/ 	.short	0x0064
        /*001c*/ 	.short	0x0082
	.zero		2


//--------------------- .nv.info                  --------------------------
	.section	.nv.info,"",@"SHT_CUDA_INFO"
	.align	4


	//----- nvinfo : EIATTR_REGCOUNT
	.align		4
        /*0000*/ 	.byte	0x04, 0x2f
        /*0002*/ 	.short	(.L_1 - .L_0)
	.align		4
.L_0:
        /*0004*/ 	.word	index@(_Z13addVectorsGPUPfS_S_i)
        /*0008*/ 	.word	0x00000016


	//----- nvinfo : EIATTR_FRAME_SIZE
	.align		4
.L_1:
        /*000c*/ 	.byte	0x04, 0x11
        /*000e*/ 	.short	(.L_3 - .L_2)
	.align		4
.L_2:
        /*0010*/ 	.word	index@(_Z13addVectorsGPUPfS_S_i)
        /*0014*/ 	.word	0x00000000


	//----- nvinfo : EIATTR_MIN_STACK_SIZE
	.align		4
.L_3:
        /*0018*/ 	.byte	0x04, 0x12
        /*001a*/ 	.short	(.L_5 - .L_4)
	.align		4
.L_4:
        /*001c*/ 	.word	index@(_Z13addVectorsGPUPfS_S_i)
        /*0020*/ 	.word	0x00000000
.L_5:


//--------------------- .nv.compat                --------------------------
	.section	.nv.compat,"",@"SHT_CUDA_COMPAT_INFO"
	.align	4
        /*0000*/ 	.byte	0x02, 0x09, 0x00, 0x00, 0x02, 0x02, 0x01, 0x00, 0x02, 0x05, 0x05, 0x00, 0x03, 0x07, 0x01, 0x01
        /*0010*/ 	.byte	0x02, 0x03, 0x00, 0x00, 0x02, 0x06, 0x01, 0x00, 0x04, 0x0b, 0x08, 0x00, 0x09, 0x00, 0x00, 0x00
        /*0020*/ 	.byte	0x00, 0x00, 0x00, 0x00


//--------------------- .nv.info._Z13addVectorsGPUPfS_S_i --------------------------
	.section	.nv.info._Z13addVectorsGPUPfS_S_i,"",@"SHT_CUDA_INFO"
	.sectionflags	@""
	.align	4


	//----- nvinfo : EIATTR_CUDA_API_VERSION
	.align		4
        /*0000*/ 	.byte	0x04, 0x37
        /*0002*/ 	.short	(.L_7 - .L_6)
.L_6:
        /*0004*/ 	.word	0x00000082


	//----- nvinfo : EIATTR_KPARAM_INFO
	.align		4
.L_7:
        /*0008*/ 	.byte	0x04, 0x17
        /*000a*/ 	.short	(.L_9 - .L_8)
.L_8:
        /*000c*/ 	.word	0x00000000
        /*0010*/ 	.short	0x0003
        /*0012*/ 	.short	0x0018
        /*0014*/ 	.byte	0x00, 0xf0, 0x11, 0x00


	//----- nvinfo : EIATTR_KPARAM_INFO
	.align		4
.L_9:
        /*0018*/ 	.byte	0x04, 0x17
        /*001a*/ 	.short	(.L_11 - .L_10)
.L_10:
        /*001c*/ 	.word	0x00000000
        /*0020*/ 	.short	0x0002
        /*0022*/ 	.short	0x0010
        /*0024*/ 	.byte	0x00, 0xf5, 0x21, 0x00


	//----- nvinfo : EIATTR_KPARAM_INFO
	.align		4
.L_11:
        /*0028*/ 	.byte	0x04, 0x17
        /*002a*/ 	.short	(.L_13 - .L_12)
.L_12:
        /*002c*/ 	.word	0x00000000
        /*0030*/ 	.short	0x0001
        /*0032*/ 	.short	0x0008
        /*0034*/ 	.byte	0x00, 0xf5, 0x21, 0x00


	//----- nvinfo : EIATTR_KPARAM_INFO
	.align		4
.L_13:
        /*0038*/ 	.byte	0x04, 0x17
        /*003a*/ 	.short	(.L_15 - .L_14)
.L_14:
        /*003c*/ 	.word	0x00000000
        /*0040*/ 	.short	0x0000
        /*0042*/ 	.short	0x0000
        /*0044*/ 	.byte	0x00, 0xf5, 0x21, 0x00


	//----- nvinfo : EIATTR_SPARSE_MMA_MASK
	.align		4
.L_15:
        /*0048*/ 	.byte	0x03, 0x50
        /*004a*/ 	.short	0x0000


	//----- nvinfo : EIATTR_MAXREG_COUNT
	.align		4
        /*004c*/ 	.byte	0x03, 0x1b
        /*004e*/ 	.short	0x00ff


	//----- nvinfo : EIATTR_MERCURY_ISA_VERSION
	.align		4
        /*0050*/ 	.byte	0x03, 0x5f
        /*0052*/ 	.short	0x0101


	//----- nvinfo : EIATTR_VRC_CTA_INIT_COUNT
	.align		4
        /*0054*/ 	.byte	0x02, 0x4a
	.zero		1
	.zero		1


	//----- nvinfo : EIATTR_EXIT_INSTR_OFFSETS
	.align		4
        /*0058*/ 	.byte	0x04, 0x1c
        /*005a*/ 	.short	(.L_17 - .L_16)


	//   ....[0]....
.L_16:
        /*005c*/ 	.word	0x00000180


	//   ....[1]....
        /*0060*/ 	.word	0x00000230


	//----- nvinfo : EIATTR_CRS_STACK_SIZE
	.align		4
.L_17:
        /*0064*/ 	.byte	0x04, 0x1e
        /*0066*/ 	.short	(.L_19 - .L_18)
.L_18:
        /*0068*/ 	.word	0x00000000


	//----- nvinfo : EIATTR_CBANK_PARAM_SIZE
	.align		4
.L_19:
        /*006c*/ 	.byte	0x03, 0x19
        /*006e*/ 	.short	0x001c


	//----- nvinfo : EIATTR_PARAM_CBANK
	.align		4
        /*0070*/ 	.byte	0x04, 0x0a
        /*0072*/ 	.short	(.L_21 - .L_20)
	.align		4
.L_20:
        /*0074*/ 	.word	index@(.nv.constant0._Z13addVectorsGPUPfS_S_i)
        /*0078*/ 	.short	0x0380
        /*007a*/ 	.short	0x001c


	//----- nvinfo : EIATTR_SW_WAR
	.align		4
.L_21:
        /*007c*/ 	.byte	0x04, 0x36
        /*007e*/ 	.short	(.L_23 - .L_22)
.L_22:
        /*0080*/ 	.word	0x00000008
.L_23:


//--------------------- .nv.callgraph             --------------------------
	.section	.nv.callgraph,"",@"SHT_CUDA_CALLGRAPH"
	.align	4
	.sectionentsize	8
	.align		4
        /*0000*/ 	.word	0x00000000
	.align		4
        /*0004*/ 	.word	0xffffffff
	.align		4
        /*0008*/ 	.word	0x00000000
	.align		4
        /*000c*/ 	.word	0xfffffffe
	.align		4
        /*0010*/ 	.word	0x00000000
	.align		4
        /*0014*/ 	.word	0xfffffffd
	.align		4
        /*0018*/ 	.word	0x00000000
	.align		4
        /*001c*/ 	.word	0xfffffffc


//--------------------- .text._Z13addVectorsGPUPfS_S_i --------------------------
	.section	.text._Z13addVectorsGPUPfS_S_i,"ax",@progbits
	.align	128
        .global         _Z13addVectorsGPUPfS_S_i
        .type           _Z13addVectorsGPUPfS_S_i,@function
        .size           _Z13addVectorsGPUPfS_S_i,(.L_x_3 - _Z13addVectorsGPUPfS_S_i)
        .other          _Z13addVectorsGPUPfS_S_i,@"STO_CUDA_ENTRY STV_DEFAULT"
_Z13addVectorsGPUPfS_S_i:
.text._Z13addVectorsGPUPfS_S_i:
[----:B------:R-:W-:Y:S01]  /*0000*/  LDC R1, c[0x0][0x37c] ;  /* 0x0000df00ff017b82 */ /* 0x000fe20000000800 */
[----:B------:R-:W0:Y:S01]  /*0010*/  LDCU UR6, c[0x0][0x398] ;  /* 0x00007300ff0677ac */ /* 0x000e220008000800 */
[----:B------:R-:W1:Y:S01]  /*0020*/  S2R R0, SR_TID.X ;  /* 0x0000000000007919 */ /* 0x000e620000002100 */
[----:B------:R-:W2:Y:S01]  /*0030*/  LDCU.64 UR4, c[0x0][0x358] ;  /* 0x00006b00ff0477ac */ /* 0x000ea20008000a00 */
[----:B0-----:R-:W-:-:S09]  /*0040*/  UISETP.GE.AND UP0, UPT, UR6, 0x401, UPT ;  /* 0x000004010600788c */ /* 0x001fd2000bf06270 */
[----:B--2---:R-:W-:Y:S05]  /*0050*/  BRA.U !UP0, `(.L_x_0) ;  /* 0x00000001084c7547 */ /* 0x004fea000b800000 */
[----:B------:R-:W0:Y:S01]  /*0060*/  LDC R19, c[0x0][0x360] ;  /* 0x0000d800ff137b82 */ /* 0x000e220000000800 */
[----:B------:R-:W-:Y:S01]  /*0070*/  HFMA2 R14, -RZ, RZ, 0, 0 ;  /* 0x00000000ff0e7431 */ /* 0x000fe200000001ff */
[----:B-1----:R-:W-:-:S06]  /*0080*/  MOV R15, R0 ;  /* 0x00000000000f7202 */ /* 0x002fcc0000000f00 */
[----:B------:R-:W1:Y:S08]  /*0090*/  LDC.64 R2, c[0x0][0x390] ;  /* 0x0000e400ff027b82 */ /* 0x000e700000000a00 */
[----:B------:R-:W2:Y:S08]  /*00a0*/  LDC.64 R4, c[0x0][0x380] ;  /* 0x0000e000ff047b82 */ /* 0x000eb00000000a00 */
[----:B------:R-:W3:Y:S02]  /*00b0*/  LDC.64 R6, c[0x0][0x388] ;  /* 0x0000e200ff067b82 */ /* 0x000ee40000000a00 */
.L_x_1:
[----:B--2---:R-:W-:-:S04]  /*00c0*/  IMAD.WIDE.U32 R8, R15, 0x4, R4 ;  /* 0x000000040f087825 */ /* 0x004fc800078e0004 */
[C---:B---3--:R-:W-:Y:S02]  /*00d0*/  IMAD.WIDE.U32 R10, R15.reuse, 0x4, R6 ;  /* 0x000000040f0a7825 */ /* 0x048fe400078e0006 */
[----:B------:R-:W2:Y:S04]  /*00e0*/  LDG.E R8, desc[UR4][R8.64] ;  /* 0x0000000408087981 */ /* 0x000ea8000c1e1900 */
[----:B------:R-:W2:Y:S01]  /*00f0*/  LDG.E R11, desc[UR4][R10.64] ;  /* 0x000000040a0b7981 */ /* 0x000ea2000c1e1900 */
[----:B-1--4-:R-:W-:-:S04]  /*0100*/  IMAD.WIDE.U32 R12, R15, 0x4, R2 ;  /* 0x000000040f0c7825 */ /* 0x012fc800078e0002 */
[----:B0-----:R-:W-:Y:S01]  /*0110*/  IMAD R15, R19, R14, R19 ;  /* 0x0000000e130f7224 */ /* 0x001fe200078e0213 */
[----:B------:R-:W-:-:S04]  /*0120*/  IADD3 R14, PT, PT, R14, 0x1, RZ ;  /* 0x000000010e0e7810 */ /* 0x000fc80007ffe0ff */
[----:B------:R-:W-:-:S04]  /*0130*/  IADD3 R15, PT, PT, R15, R0, RZ ;  /* 0x000000000f0f7210 */ /* 0x000fc80007ffe0ff */
[----:B------:R-:W-:Y:S01]  /*0140*/  ISETP.GE.U32.AND P0, PT, R15, UR6, PT ;  /* 0x000000060f007c0c */ /* 0x000fe2000bf06070 */
[----:B--2---:R-:W-:-:S05]  /*0150*/  FADD R17, R8, R11 ;  /* 0x0000000b08117221 */ /* 0x004fca0000000000 */
[----:B------:R4:W-:Y:S07]  /*0160*/  STG.E desc[UR4][R12.64], R17 ;  /* 0x000000110c007986 */ /* 0x0009ee000c101904 */
[----:B------:R-:W-:Y:S05]  /*0170*/  @!P0 BRA `(.L_x_1) ;  /* 0xfffffffc00d08947 */ /* 0x000fea000383ffff */
[----:B------:R-:W-:Y:S05]  /*0180*/  EXIT ;  /* 0x000000000000794d */ /* 0x000fea0003800000 */
.L_x_0:
[----:B------:R-:W1:Y:S08]  /*0190*/  LDC.64 R2, c[0x0][0x380] ;  /* 0x0000e000ff027b82 */ /* 0x000e700000000a00 */
[----:B------:R-:W0:Y:S08]  /*01a0*/  LDC.64 R4, c[0x0][0x388] ;  /* 0x0000e200ff047b82 */ /* 0x000e300000000a00 */
[----:B------:R-:W2:Y:S01]  /*01b0*/  LDC.64 R6, c[0x0][0x390] ;  /* 0x0000e400ff067b82 */ /* 0x000ea20000000a00 */
[----:B-1----:R-:W-:-:S06]  /*01c0*/  IMAD.WIDE.U32 R2, R0, 0x4, R2 ;  /* 0x0000000400027825 */ /* 0x002fcc00078e0002 */
[----:B------:R-:W3:Y:S01]  /*01d0*/  LDG.E R2, desc[UR4][R2.64] ;  /* 0x0000000402027981 */ /* 0x000ee2000c1e1900 */
[----:B0-----:R-:W-:-:S06]  /*01e0*/  IMAD.WIDE.U32 R4, R0, 0x4, R4 ;  /* 0x0000000400047825 */ /* 0x001fcc00078e0004 */
[----:B------:R-:W3:Y:S01]  /*01f0*/  LDG.E R5, desc[UR4][R4.64] ;  /* 0x0000000404057981 */ /* 0x000ee2000c1e1900 */
[----:B--2---:R-:W-:-:S04]  /*0200*/  IMAD.WIDE.U32 R6, R0, 0x4, R6 ;  /* 0x0000000400067825 */ /* 0x004fc800078e0006 */
[----:B---3--:R-:W-:-:S05]  /*0210*/  FADD R9, R2, R5 ;  /* 0x0000000502097221 */ /* 0x008fca0000000000 */
[----:B------:R-:W-:Y:S01]  /*0220*/  STG.E desc[UR4][R6.64], R9 ;  /* 0x0000000906007986 */ /* 0x000fe2000c101904 */
[----:B------:R-:W-:Y:S05]  /*0230*/  EXIT ;  /* 0x000000000000794d */ /* 0x000fea0003800000 */
.L_x_2:
[----:B------:R-:W-:-:S00]  /*0240*/  BRA `(.L_x_2) ;  /* 0xfffffffc00fc7947 */ /* 0x000fc0000383ffff */
[----:B------:R-:W-:-:S00]  /*0250*/  NOP ;  /* 0x0000000000007918 */ /* 0x000fc00000000000 */
        /* <DEDUP_REMOVED lines=10> */
.L_x_3:


//--------------------- .nv.shared.reserved.0     --------------------------
	.section	.nv.shared.reserved.0,"aw",@nobits
	.weak		__nv_reservedSMEM_offset_0_alias
	.size		__nv_reservedSMEM_offset_0_alias, 0, 64
	.other		__nv_reservedSMEM_offset_0_alias,@"STO_CUDA_RESERVED_SHARED STV_DEFAULT"
__nv_reservedSMEM_offset_0_alias:
	.zero		0
	.zero		64


//--------------------- .nv.constant0._Z13addVectorsGPUPfS_S_i --------------------------
	.section	.nv.constant0._Z13addVectorsGPUPfS_S_i,"a",@progbits
	.sectionflags	@""
	.align	4
.nv.constant0._Z13addVectorsGPUPfS_S_i:
	.zero		924


//--------------------- SYMBOLS --------------------------

	.type		.nv.reservedSmem.offset0,@object
	.size		.nv.reservedSmem.offset0,0x4
